







.version 7.4
.target sm_60
.address_size 64



.visible .entry _Z8fill_gpu6MatrixS_PcS0_iPi(
.param .align 8 .b8 _Z8fill_gpu6MatrixS_PcS0_iPi_param_0[24],
.param .align 8 .b8 _Z8fill_gpu6MatrixS_PcS0_iPi_param_1[24],
.param .u64 _Z8fill_gpu6MatrixS_PcS0_iPi_param_2,
.param .u64 _Z8fill_gpu6MatrixS_PcS0_iPi_param_3,
.param .u32 _Z8fill_gpu6MatrixS_PcS0_iPi_param_4,
.param .u64 _Z8fill_gpu6MatrixS_PcS0_iPi_param_5
)
{
.reg .pred %p<7>;
.reg .b16 %rs<3>;
.reg .f32 %f<10>;
.reg .b32 %r<30>;
.reg .b64 %rd<21>;


ld.param.v2.u32 {%r3, %r4}, [_Z8fill_gpu6MatrixS_PcS0_iPi_param_0];
ld.param.u64 %rd2, [_Z8fill_gpu6MatrixS_PcS0_iPi_param_2];
ld.param.u64 %rd3, [_Z8fill_gpu6MatrixS_PcS0_iPi_param_3];
ld.param.u32 %r5, [_Z8fill_gpu6MatrixS_PcS0_iPi_param_4];
ld.param.u64 %rd4, [_Z8fill_gpu6MatrixS_PcS0_iPi_param_5];
ld.param.u64 %rd5, [_Z8fill_gpu6MatrixS_PcS0_iPi_param_1+16];
ld.param.u64 %rd6, [_Z8fill_gpu6MatrixS_PcS0_iPi_param_0+16];
cvta.to.global.u64 %rd1, %rd4;
cvta.to.global.u64 %rd7, %rd6;
cvta.to.global.u64 %rd8, %rd5;
mov.u32 %r7, %tid.x;
mov.u32 %r8, %ctaid.x;
mov.u32 %r9, %ntid.x;
mad.lo.s32 %r10, %r9, %r8, %r7;
add.s32 %r11, %r5, -256;
setp.gt.s32 %p1, %r5, 257;
selp.b32 %r12, %r11, 0, %p1;
add.s32 %r13, %r10, %r12;
add.s32 %r14, %r13, 1;
sub.s32 %r15, %r5, %r14;
add.s32 %r16, %r15, 1;
mul.lo.s32 %r17, %r14, %r3;
add.s32 %r1, %r16, %r17;
sub.s32 %r18, %r17, %r3;
add.s32 %r19, %r18, %r16;
add.s32 %r20, %r17, %r15;
mul.wide.s32 %rd9, %r19, 4;
add.s64 %rd10, %rd7, %rd9;
ld.global.f32 %f1, [%rd10];
add.f32 %f2, %f1, 0fC0000000;
cvt.rzi.s32.f32 %r21, %f2;
setp.gt.s32 %p2, %r21, 0;
selp.b32 %r22, %r21, 0, %p2;
selp.u32 %r23, 1, 0, %p2;
mul.wide.s32 %rd11, %r20, 4;
add.s64 %rd12, %rd7, %rd11;
ld.global.f32 %f3, [%rd12];
add.f32 %f4, %f3, 0fC0000000;
cvt.rzi.s32.f32 %r24, %f4;
setp.gt.s32 %p3, %r24, %r22;
max.s32 %r25, %r24, %r22;
selp.b32 %r26, 2, %r23, %p3;
cvta.to.global.u64 %rd13, %rd2;
cvt.s64.s32 %rd14, %r15;
add.s64 %rd15, %rd13, %rd14;
cvta.to.global.u64 %rd16, %rd3;
cvt.s64.s32 %rd17, %r13;
add.s64 %rd18, %rd16, %rd17;
ld.global.u8 %rs1, [%rd18];
ld.global.u8 %rs2, [%rd15];
setp.eq.s16 %p4, %rs2, %rs1;
selp.f32 %f5, 0f40400000, 0fC0400000, %p4;
ld.global.f32 %f6, [%rd10+-4];
add.f32 %f7, %f6, %f5;
cvt.rzi.s32.f32 %r27, %f7;
setp.ge.s32 %p5, %r27, %r25;
max.s32 %r2, %r27, %r25;
selp.b32 %r28, 3, %r26, %p5;
cvt.rn.f32.s32 %f8, %r2;
st.global.f32 [%rd12+4], %f8;
cvt.rn.f32.s32 %f9, %r28;
mul.wide.s32 %rd19, %r1, 4;
add.s64 %rd20, %rd8, %rd19;
st.global.f32 [%rd20], %f9;
ld.global.u32 %r29, [%rd1+4];
setp.le.s32 %p6, %r2, %r29;
@%p6 bra $L__BB0_2;

st.global.u32 [%rd1], %r1;
st.global.u32 [%rd1+4], %r2;

$L__BB0_2:
ret;

}



// ===== COMPILED SASS (sm_100) =====

	.target	sm_100

	.elftype	@"ET_EXEC"


//--------------------- .note.nv.tkinfo           --------------------------
	.section	.note.nv.tkinfo,"",@"SHT_NOTE"
	.sectionflags	@"SHF_NOTE_NV_TKINFO"
	.tkinfo
        /*0018*/ 	.word	0x00000002
        /*0030*/ 	.string	""
        /*0030*/ 	.string	"ptxas"
        /*0030*/ 	.string	"Cuda compilation tools, release 13.0, V13.0.88"
        /*0030*/ 	.string	"Build cuda_13.0.r13.0/compiler.36424714_0"
        /*0030*/ 	.string	"-arch sm_100 "



//--------------------- .note.nv.cuinfo           --------------------------
	.section	.note.nv.cuinfo,"",@"SHT_NOTE"
	.sectionflags	@"SHF_NOTE_NV_CUINFO"
        /*0018*/ 	.short	0x0002
        /*001a*/ 	.short	0x003c
        /*001c*/ 	.short	0x0082
	.zero		2


//--------------------- .nv.info                  --------------------------
	.section	.nv.info,"",@"SHT_CUDA_INFO"
	.align	4


	//----- nvinfo : EIATTR_REGCOUNT
	.align		4
        /*0000*/ 	.byte	0x04, 0x2f
        /*0002*/ 	.short	(.L_1 - .L_0)
	.align		4
.L_0:
        /*0004*/ 	.word	index@(_Z8fill_gpu6MatrixS_PcS0_iPi)
        /*0008*/ 	.word	0x00000014


	//----- nvinfo : EIATTR_FRAME_SIZE
	.align		4
.L_1:
        /*000c*/ 	.byte	0x04, 0x11
        /*000e*/ 	.short	(.L_3 - .L_2)
	.align		4
.L_2:
        /*0010*/ 	.word	index@(_Z8fill_gpu6MatrixS_PcS0_iPi)
        /*0014*/ 	.word	0x00000000


	//----- nvinfo : EIATTR_MIN_STACK_SIZE
	.align		4
.L_3:
        /*0018*/ 	.byte	0x04, 0x12
        /*001a*/ 	.short	(.L_5 - .L_4)
	.align		4
.L_4:
        /*001c*/ 	.word	index@(_Z8fill_gpu6MatrixS_PcS0_iPi)
        /*0020*/ 	.word	0x00000000
.L_5:


//--------------------- .nv.compat                --------------------------
	.section	.nv.compat,"",@"SHT_CUDA_COMPAT_INFO"
	.align	4
        /*0000*/ 	.byte	0x02, 0x09, 0x00, 0x00, 0x02, 0x02, 0x01, 0x00, 0x02, 0x05, 0x05, 0x00, 0x03, 0x07, 0x01, 0x01
        /*0010*/ 	.byte	0x02, 0x03, 0x00, 0x00, 0x02, 0x06, 0x01, 0x00, 0x04, 0x0b, 0x08, 0x00, 0x09, 0x00, 0x00, 0x00
        /*0020*/ 	.byte	0x00, 0x00, 0x00, 0x00


//--------------------- .nv.info._Z8fill_gpu6MatrixS_PcS0_iPi --------------------------
	.section	.nv.info._Z8fill_gpu6MatrixS_PcS0_iPi,"",@"SHT_CUDA_INFO"
	.sectionflags	@""
	.align	4


	//----- nvinfo : EIATTR_CUDA_API_VERSION
	.align		4
        /*0000*/ 	.byte	0x04, 0x37
        /*0002*/ 	.short	(.L_7 - .L_6)
.L_6:
        /*0004*/ 	.word	0x00000082


	//----- nvinfo : EIATTR_KPARAM_INFO
	.align		4
.L_7:
        /*0008*/ 	.byte	0x04, 0x17
        /*000a*/ 	.short	(.L_9 - .L_8)
.L_8:
        /*000c*/ 	.word	0x00000000
        /*0010*/ 	.short	0x0005
        /*0012*/ 	.short	0x0048
        /*0014*/ 	.byte	0x00, 0xf0, 0x21, 0x00


	//----- nvinfo : EIATTR_KPARAM_INFO
	.align		4
.L_9:
        /*0018*/ 	.byte	0x04, 0x17
        /*001a*/ 	.short	(.L_11 - .L_10)
.L_10:
        /*001c*/ 	.word	0x00000000
        /*0020*/ 	.short	0x0004
        /*0022*/ 	.short	0x0040
        /*0024*/ 	.byte	0x00, 0xf0, 0x11, 0x00


	//----- nvinfo : EIATTR_KPARAM_INFO
	.align		4
.L_11:
        /*0028*/ 	.byte	0x04, 0x17
        /*002a*/ 	.short	(.L_13 - .L_12)
.L_12:
        /*002c*/ 	.word	0x00000000
        /*0030*/ 	.short	0x0003
        /*0032*/ 	.short	0x0038
        /*0034*/ 	.byte	0x00, 0xf0, 0x21, 0x00


	//----- nvinfo : EIATTR_KPARAM_INFO
	.align		4
.L_13:
        /*0038*/ 	.byte	0x04, 0x17
        /*003a*/ 	.short	(.L_15 - .L_14)
.L_14:
        /*003c*/ 	.word	0x00000000
        /*0040*/ 	.short	0x0002
        /*0042*/ 	.short	0x0030
        /*0044*/ 	.byte	0x00, 0xf0, 0x21, 0x00


	//----- nvinfo : EIATTR_KPARAM_INFO
	.align		4
.L_15:
        /*0048*/ 	.byte	0x04, 0x17
        /*004a*/ 	.short	(.L_17 - .L_16)
.L_16:
        /*004c*/ 	.word	0x00000000
        /*0050*/ 	.short	0x0001
        /*0052*/ 	.short	0x0018
        /*0054*/ 	.byte	0x00, 0xf0, 0x61, 0x00


	//----- nvinfo : EIATTR_KPARAM_INFO
	.align		4
.L_17:
        /*0058*/ 	.byte	0x04, 0x17
        /*005a*/ 	.short	(.L_19 - .L_18)
.L_18:
        /*005c*/ 	.word	0x00000000
        /*0060*/ 	.short	0x0000
        /*0062*/ 	.short	0x0000
        /*0064*/ 	.byte	0x00, 0xf0, 0x61, 0x00


	//----- nvinfo : EIATTR_SPARSE_MMA_MASK
	.align		4
.L_19:
        /*0068*/ 	.byte	0x03, 0x50
        /*006a*/ 	.short	0x0000


	//----- nvinfo : EIATTR_MAXREG_COUNT
	.align		4
        /*006c*/ 	.byte	0x03, 0x1b
        /*006e*/ 	.short	0x00ff


	//----- nvinfo : EIATTR_MERCURY_ISA_VERSION
	.align		4
        /*0070*/ 	.byte	0x03, 0x5f
        /*0072*/ 	.short	0x0101


	//----- nvinfo : EIATTR_VRC_CTA_INIT_COUNT
	.align		4
        /*0074*/ 	.byte	0x02, 0x4a
	.zero		1
	.zero		1


	//----- nvinfo : EIATTR_EXIT_INSTR_OFFSETS
	.align		4
        /*0078*/ 	.byte	0x04, 0x1c
        /*007a*/ 	.short	(.L_21 - .L_20)


	//   ....[0]....
.L_20:
        /*007c*/ 	.word	0x000003b0


	//   ....[1]....
        /*0080*/ 	.word	0x000003e0


	//----- nvinfo : EIATTR_CBANK_PARAM_SIZE
	.align		4
.L_21:
        /*0084*/ 	.byte	0x03, 0x19
        /*0086*/ 	.short	0x0050


	//----- nvinfo : EIATTR_PARAM_CBANK
	.align		4
        /*0088*/ 	.byte	0x04, 0x0a
        /*008a*/ 	.short	(.L_23 - .L_22)
	.align		4
.L_22:
        /*008c*/ 	.word	index@(.nv.constant0._Z8fill_gpu6MatrixS_PcS0_iPi)
        /*0090*/ 	.short	0x0380
        /*0092*/ 	.short	0x0050


	//----- nvinfo : EIATTR_SW_WAR
	.align		4
.L_23:
        /*0094*/ 	.byte	0x04, 0x36
        /*0096*/ 	.short	(.L_25 - .L_24)
.L_24:
        /*0098*/ 	.word	0x00000008
.L_25:


//--------------------- .nv.callgraph             --------------------------
	.section	.nv.callgraph,"",@"SHT_CUDA_CALLGRAPH"
	.align	4
	.sectionentsize	8
	.align		4
        /*0000*/ 	.word	0x00000000
	.align		4
        /*0004*/ 	.word	0xffffffff
	.align		4
        /*0008*/ 	.word	0x00000000
	.align		4
        /*000c*/ 	.word	0xfffffffe
	.align		4
        /*0010*/ 	.word	0x00000000
	.align		4
        /*0014*/ 	.word	0xfffffffd
	.align		4
        /*0018*/ 	.word	0x00000000
	.align		4
        /*001c*/ 	.word	0xfffffffc


//--------------------- .text._Z8fill_gpu6MatrixS_PcS0_iPi --------------------------
	.section	.text._Z8fill_gpu6MatrixS_PcS0_iPi,"ax",@progbits
	.align	128
        .global         _Z8fill_gpu6MatrixS_PcS0_iPi
        .type           _Z8fill_gpu6MatrixS_PcS0_iPi,@function
        .size           _Z8fill_gpu6MatrixS_PcS0_iPi,(.L_x_1 - _Z8fill_gpu6MatrixS_PcS0_iPi)
        .other          _Z8fill_gpu6MatrixS_PcS0_iPi,@"STO_CUDA_ENTRY STV_DEFAULT"
_Z8fill_gpu6MatrixS_PcS0_iPi:
.text._Z8fill_gpu6MatrixS_PcS0_iPi:
[----:B------:R-:W-:Y:S01]  /*0000*/  LDC R1, c[0x0][0x37c] ;  /* 0x0000df00ff017b82 */ /* 0x000fe20000000800 */
[----:B------:R-:W0:Y:S07]  /*0010*/  S2R R4, SR_TID.X ;  /* 0x0000000000047919 */ /* 0x000e2e0000002100 */
[----:B------:R-:W0:Y:S01]  /*0020*/  S2UR UR5, SR_CTAID.X ;  /* 0x00000000000579c3 */ /* 0x000e220000002500 */
[----:B------:R-:W1:Y:S01]  /*0030*/  LDCU UR6, c[0x0][0x3c0] ;  /* 0x00007800ff0677ac */ /* 0x000e620008000800 */
[----:B------:R-:W2:Y:S06]  /*0040*/  LDCU.128 UR8, c[0x0][0x3b0] ;  /* 0x00007600ff0877ac */ /* 0x000eac0008000c00 */
[----:B------:R-:W0:Y:S08]  /*0050*/  LDC R3, c[0x0][0x360] ;  /* 0x0000d800ff037b82 */ /* 0x000e300000000800 */
[----:B------:R-:W3:Y:S01]  /*0060*/  LDC R0, c[0x0][0x380] ;  /* 0x0000e000ff007b82 */ /* 0x000ee20000000800 */
[----:B-1----:R-:W-:-:S02]  /*0070*/  UIADD3 UR4, UPT, UPT, UR6, -0x100, URZ ;  /* 0xffffff0006047890 */ /* 0x002fc4000fffe0ff */
[----:B------:R-:W-:-:S04]  /*0080*/  UISETP.GT.AND UP0, UPT, UR6, 0x101, UPT ;  /* 0x000001010600788c */ /* 0x000fc8000bf04270 */
[----:B------:R-:W-:Y:S01]  /*0090*/  USEL UR4, UR4, URZ, UP0 ;  /* 0x000000ff04047287 */ /* 0x000fe20008000000 */
[----:B0-----:R-:W-:Y:S02]  /*00a0*/  IMAD R4, R3, UR5, R4 ;  /* 0x0000000503047c24 */ /* 0x001fe4000f8e0204 */
[----:B------:R-:W0:Y:S03]  /*00b0*/  LDC.64 R2, c[0x0][0x390] ;  /* 0x0000e400ff027b82 */ /* 0x000e260000000a00 */
[----:B------:R-:W-:-:S05]  /*00c0*/  VIADD R4, R4, UR4 ;  /* 0x0000000404047c36 */ /* 0x000fca0008000000 */
[----:B------:R-:W1:Y:S01]  /*00d0*/  LDCU.64 UR4, c[0x0][0x358] ;  /* 0x00006b00ff0477ac */ /* 0x000e620008000a00 */
[C---:B------:R-:W-:Y:S01]  /*00e0*/  VIADD R7, R4.reuse, 0x1 ;  /* 0x0000000104077836 */ /* 0x040fe20000000000 */
[----:B--2---:R-:W-:-:S03]  /*00f0*/  IADD3 R10, P1, PT, R4, UR10, RZ ;  /* 0x0000000a040a7c10 */ /* 0x004fc6000ff3e0ff */
[CC--:B---3--:R-:W-:Y:S01]  /*0100*/  IMAD R8, R7.reuse, R0.reuse, -R0 ;  /* 0x0000000007087224 */ /* 0x0c8fe200078e0a00 */
[C---:B------:R-:W-:Y:S02]  /*0110*/  IADD3 R6, PT, PT, -R7.reuse, UR6, RZ ;  /* 0x0000000607067c10 */ /* 0x040fe4000fffe1ff */
[----:B------:R-:W-:Y:S02]  /*0120*/  LEA.HI.X.SX32 R11, R4, UR11, 0x1, P1 ;  /* 0x0000000b040b7c11 */ /* 0x000fe400088f0eff */
[C---:B------:R-:W-:Y:S01]  /*0130*/  IADD3 R12, P0, PT, R6.reuse, UR8, RZ ;  /* 0x00000008060c7c10 */ /* 0x040fe2000ff1e0ff */
[C---:B------:R-:W-:Y:S02]  /*0140*/  VIADD R5, R6.reuse, 0x1 ;  /* 0x0000000106057836 */ /* 0x040fe40000000000 */
[----:B------:R-:W-:Y:S01]  /*0150*/  IMAD R15, R7, R0, R6 ;  /* 0x00000000070f7224 */ /* 0x000fe200078e0206 */
[----:B------:R-:W-:Y:S01]  /*0160*/  LEA.HI.X.SX32 R13, R6, UR9, 0x1, P0 ;  /* 0x00000009060d7c11 */ /* 0x000fe200080f0eff */
[----:B------:R-:W-:Y:S01]  /*0170*/  IMAD.IADD R9, R5, 0x1, R8 ;  /* 0x0000000105097824 */ /* 0x000fe200078e0208 */
[----:B-1----:R-:W2:Y:S03]  /*0180*/  LDG.E.U8 R10, desc[UR4][R10.64] ;  /* 0x000000040a0a7981 */ /* 0x002ea6000c1e1100 */
[--C-:B0-----:R-:W-:Y:S01]  /*0190*/  IMAD.WIDE R8, R9, 0x4, R2.reuse ;  /* 0x0000000409087825 */ /* 0x101fe200078e0202 */
[----:B------:R-:W2:Y:S04]  /*01a0*/  LDG.E.U8 R13, desc[UR4][R12.64] ;  /* 0x000000040c0d7981 */ /* 0x000ea8000c1e1100 */
[----:B------:R-:W3:Y:S01]  /*01b0*/  LDG.E R4, desc[UR4][R8.64] ;  /* 0x0000000408047981 */ /* 0x000ee2000c1e1900 */
[----:B------:R-:W-:-:S03]  /*01c0*/  IMAD.WIDE R2, R15, 0x4, R2 ;  /* 0x000000040f027825 */ /* 0x000fc600078e0202 */
[----:B------:R0:W4:Y:S04]  /*01d0*/  LDG.E R17, desc[UR4][R8.64+-0x4] ;  /* 0xfffffc0408117981 */ /* 0x000128000c1e1900 */
[----:B------:R-:W5:Y:S01]  /*01e0*/  LDG.E R6, desc[UR4][R2.64] ;  /* 0x0000000402067981 */ /* 0x000f62000c1e1900 */
[----:B------:R-:W-:Y:S01]  /*01f0*/  IMAD.MOV.U32 R15, RZ, RZ, 0x40400000 ;  /* 0x40400000ff0f7424 */ /* 0x000fe200078e00ff */
[----:B0-----:R-:W0:Y:S01]  /*0200*/  LDC.64 R8, c[0x0][0x3c8] ;  /* 0x0000f200ff087b82 */ /* 0x001e220000000a00 */
[----:B------:R-:W-:Y:S01]  /*0210*/  IMAD R5, R7, R0, R5 ;  /* 0x0000000007057224 */ /* 0x000fe200078e0205 */
[----:B--2---:R-:W-:-:S06]  /*0220*/  ISETP.NE.AND P0, PT, R13, R10, PT ;  /* 0x0000000a0d00720c */ /* 0x004fcc0003f05270 */
[----:B------:R-:W1:Y:S01]  /*0230*/  LDC.64 R10, c[0x0][0x3a8] ;  /* 0x0000ea00ff0a7b82 */ /* 0x000e620000000a00 */
[----:B---3--:R-:W-:-:S06]  /*0240*/  FADD R4, R4, -2 ;  /* 0xc000000004047421 */ /* 0x008fcc0000000000 */
[----:B------:R-:W2:Y:S01]  /*0250*/  F2I.TRUNC.NTZ R4, R4 ;  /* 0x0000000400047305 */ /* 0x000ea2000020f100 */
[----:B-----5:R-:W-:Y:S01]  /*0260*/  FADD R14, R6, -2 ;  /* 0xc0000000060e7421 */ /* 0x020fe20000000000 */
[----:B------:R-:W-:-:S05]  /*0270*/  FSEL R6, R15, -3, !P0 ;  /* 0xc04000000f067808 */ /* 0x000fca0004000000 */
[----:B----4-:R-:W-:Y:S01]  /*0280*/  FADD R17, R6, R17 ;  /* 0x0000001106117221 */ /* 0x010fe20000000000 */
[----:B------:R-:W3:Y:S01]  /*0290*/  F2I.TRUNC.NTZ R15, R14 ;  /* 0x0000000e000f7305 */ /* 0x000ee2000020f100 */
[----:B--2---:R-:W-:-:S07]  /*02a0*/  ISETP.GT.AND P1, PT, R4, RZ, PT ;  /* 0x000000ff0400720c */ /* 0x004fce0003f24270 */
[----:B------:R-:W2:Y:S01]  /*02b0*/  F2I.TRUNC.NTZ R17, R17 ;  /* 0x0000001100117305 */ /* 0x000ea2000020f100 */
[----:B------:R-:W-:Y:S02]  /*02c0*/  SEL R6, R4, RZ, P1 ;  /* 0x000000ff04067207 */ /* 0x000fe40000800000 */
[----:B------:R-:W-:Y:S02]  /*02d0*/  SEL R4, RZ, 0x1, !P1 ;  /* 0x00000001ff047807 */ /* 0x000fe40004800000 */
[----:B---3--:R-:W-:Y:S02]  /*02e0*/  ISETP.GT.AND P0, PT, R15, R6, PT ;  /* 0x000000060f00720c */ /* 0x008fe40003f04270 */
[----:B------:R-:W-:Y:S02]  /*02f0*/  VIMNMX R6, PT, PT, R6, R15, !PT ;  /* 0x0000000f06067248 */ /* 0x000fe40007fe0100 */
[----:B------:R-:W-:Y:S02]  /*0300*/  SEL R4, R4, 0x2, !P0 ;  /* 0x0000000204047807 */ /* 0x000fe40004000000 */
[----:B--2---:R-:W-:-:S02]  /*0310*/  ISETP.GE.AND P1, PT, R17, R6, PT ;  /* 0x000000061100720c */ /* 0x004fc40003f26270 */
[----:B------:R-:W-:Y:S02]  /*0320*/  VIMNMX R7, PT, PT, R6, R17, !PT ;  /* 0x0000001106077248 */ /* 0x000fe40007fe0100 */
[----:B------:R-:W-:Y:S01]  /*0330*/  SEL R4, R4, 0x3, !P1 ;  /* 0x0000000304047807 */ /* 0x000fe20004800000 */
[----:B-1----:R-:W-:Y:S01]  /*0340*/  IMAD.WIDE R10, R5, 0x4, R10 ;  /* 0x00000004050a7825 */ /* 0x002fe200078e020a */
[----:B------:R-:W-:Y:S02]  /*0350*/  I2FP.F32.S32 R13, R7 ;  /* 0x00000007000d7245 */ /* 0x000fe40000201400 */
[----:B------:R-:W-:-:S03]  /*0360*/  I2FP.F32.S32 R15, R4 ;  /* 0x00000004000f7245 */ /* 0x000fc60000201400 */
[----:B------:R1:W-:Y:S04]  /*0370*/  STG.E desc[UR4][R2.64+0x4], R13 ;  /* 0x0000040d02007986 */ /* 0x0003e8000c101904 */
[----:B------:R1:W-:Y:S04]  /*0380*/  STG.E desc[UR4][R10.64], R15 ;  /* 0x0000000f0a007986 */ /* 0x0003e8000c101904 */
[----:B0-----:R-:W2:Y:S02]  /*0390*/  LDG.E R0, desc[UR4][R8.64+0x4] ;  /* 0x0000040408007981 */ /* 0x001ea4000c1e1900 */
[----:B--2---:R-:W-:-:S13]  /*03a0*/  ISETP.GT.AND P0, PT, R7, R0, PT ;  /* 0x000000000700720c */ /* 0x004fda0003f04270 */
[----:B-1----:R-:W-:Y:S05]  /*03b0*/  @!P0 EXIT ;  /* 0x000000000000894d */ /* 0x002fea0003800000 */
[----:B------:R-:W-:Y:S04]  /*03c0*/  STG.E desc[UR4][R8.64], R5 ;  /* 0x0000000508007986 */ /* 0x000fe8000c101904 */
[----:B------:R-:W-:Y:S01]  /*03d0*/  STG.E desc[UR4][R8.64+0x4], R7 ;  /* 0x0000040708007986 */ /* 0x000fe2000c101904 */
[----:B------:R-:W-:Y:S05]  /*03e0*/  EXIT ;  /* 0x000000000000794d */ /* 0x000fea0003800000 */
.L_x_0:
[----:B------:R-:W-:-:S00]  /*03f0*/  BRA `(.L_x_0) ;  /* 0xfffffffc00fc7947 */ /* 0x000fc0000383ffff */
[----:B------:R-:W-:-:S00]  /*0400*/  NOP ;  /* 0x0000000000007918 */ /* 0x000fc00000000000 */
[----:B------:R-:W-:-:S00]  /*0410*/  NOP ;  /* 0x0000000000007918 */ /* 0x000fc00000000000 */
[----:B------:R-:W-:-:S00]  /*0420*/  NOP ;  /* 0x0000000000007918 */ /* 0x000fc00000000000 */
[----:B------:R-:W-:-:S00]  /*0430*/  NOP ;  /* 0x0000000000007918 */ /* 0x000fc00000000000 */
[----:B------:R-:W-:-:S00]  /*0440*/  NOP ;  /* 0x0000000000007918 */ /* 0x000fc00000000000 */
[----:B------:R-:W-:-:S00]  /*0450*/  NOP ;  /* 0x0000000000007918 */ /* 0x000fc00000000000 */
[----:B------:R-:W-:-:S00]  /*0460*/  NOP ;  /* 0x0000000000007918 */ /* 0x000fc00000000000 */
[----:B------:R-:W-:-:S00]  /*0470*/  NOP ;  /* 0x0000000000007918 */ /* 0x000fc00000000000 */
.L_x_1:


//--------------------- .nv.shared.reserved.0     --------------------------
	.section	.nv.shared.reserved.0,"aw",@nobits
	.weak		__nv_reservedSMEM_offset_0_alias
	.size		__nv_reservedSMEM_offset_0_alias, 0, 64
	.other		__nv_reservedSMEM_offset_0_alias,@"STO_CUDA_RESERVED_SHARED STV_DEFAULT"
__nv_reservedSMEM_offset_0_alias:
	.zero		0
	.zero		64


//--------------------- .nv.constant0._Z8fill_gpu6MatrixS_PcS0_iPi --------------------------
	.section	.nv.constant0._Z8fill_gpu6MatrixS_PcS0_iPi,"a",@progbits
	.sectionflags	@""
	.align	4
.nv.constant0._Z8fill_gpu6MatrixS_PcS0_iPi:
	.zero		976


//--------------------- SYMBOLS --------------------------

	.type		.nv.reservedSmem.offset0,@object
	.size		.nv.reservedSmem.offset0,0x4
